//
// Generated by NVIDIA NVVM Compiler
//
// Compiler Build ID: CL-36424714
// Cuda compilation tools, release 13.0, V13.0.88
// Based on NVVM 20.0.0
//

.version 9.0
.target sm_100
.address_size 64

	// .globl	_Z20countWordOccurrencesPKcS0_Piii

.visible .entry _Z20countWordOccurrencesPKcS0_Piii(
	.param .u64 .ptr .align 1 _Z20countWordOccurrencesPKcS0_Piii_param_0,
	.param .u64 .ptr .align 1 _Z20countWordOccurrencesPKcS0_Piii_param_1,
	.param .u64 .ptr .align 1 _Z20countWordOccurrencesPKcS0_Piii_param_2,
	.param .u32 _Z20countWordOccurrencesPKcS0_Piii_param_3,
	.param .u32 _Z20countWordOccurrencesPKcS0_Piii_param_4
)
{
	.reg .pred 	%p<5>;
	.reg .b16 	%rs<3>;
	.reg .b32 	%r<14>;
	.reg .b64 	%rd<11>;

	ld.param.u64 	%rd3, [_Z20countWordOccurrencesPKcS0_Piii_param_0];
	ld.param.u64 	%rd4, [_Z20countWordOccurrencesPKcS0_Piii_param_1];
	ld.param.u64 	%rd5, [_Z20countWordOccurrencesPKcS0_Piii_param_2];
	ld.param.u32 	%r5, [_Z20countWordOccurrencesPKcS0_Piii_param_3];
	ld.param.u32 	%r4, [_Z20countWordOccurrencesPKcS0_Piii_param_4];
	mov.u32 	%r6, %ctaid.x;
	mov.u32 	%r7, %ntid.x;
	mov.u32 	%r8, %tid.x;
	mad.lo.s32 	%r1, %r6, %r7, %r8;
	sub.s32 	%r9, %r5, %r4;
	setp.gt.s32 	%p1, %r1, %r9;
	@%p1 bra 	$L__BB0_6;
	setp.lt.s32 	%p2, %r4, 1;
	@%p2 bra 	$L__BB0_5;
	cvta.to.global.u64 	%rd1, %rd3;
	cvta.to.global.u64 	%rd2, %rd4;
	mov.b32 	%r13, 0;
	bra.uni 	$L__BB0_4;
$L__BB0_3:
	add.s32 	%r13, %r13, 1;
	setp.eq.s32 	%p4, %r13, %r4;
	@%p4 bra 	$L__BB0_5;
$L__BB0_4:
	add.s32 	%r11, %r13, %r1;
	cvt.s64.s32 	%rd6, %r11;
	add.s64 	%rd7, %rd1, %rd6;
	ld.global.u8 	%rs1, [%rd7];
	cvt.u64.u32 	%rd8, %r13;
	add.s64 	%rd9, %rd2, %rd8;
	ld.global.u8 	%rs2, [%rd9];
	setp.eq.s16 	%p3, %rs1, %rs2;
	@%p3 bra 	$L__BB0_3;
	bra.uni 	$L__BB0_6;
$L__BB0_5:
	cvta.to.global.u64 	%rd10, %rd5;
	atom.global.add.u32 	%r12, [%rd10], 1;
$L__BB0_6:
	ret;

}


// ===== COMPILED SASS (sm_100) =====

	.target	sm_100

	.elftype	@"ET_EXEC"


//--------------------- .note.nv.tkinfo           --------------------------
	.section	.note.nv.tkinfo,"",@"SHT_NOTE"
	.sectionflags	@"SHF_NOTE_NV_TKINFO"
	.tkinfo
        /*0018*/ 	.word	0x00000002
        /*0030*/ 	.string	""
        /*0030*/ 	.string	"ptxas"
        /*0030*/ 	.string	"Cuda compilation tools, release 13.0, V13.0.88"
        /*0030*/ 	.string	"Build cuda_13.0.r13.0/compiler.36424714_0"
        /*0030*/ 	.string	"-arch sm_100 -m 64 "



//--------------------- .note.nv.cuinfo           --------------------------
	.section	.note.nv.cuinfo,"",@"SHT_NOTE"
	.sectionflags	@"SHF_NOTE_NV_CUINFO"
        /*0018*/ 	.short	0x0002
        /*001a*/ 	.short	0x0064
        /*001c*/ 	.short	0x0082
	.zero		2


//--------------------- .nv.info                  --------------------------
	.section	.nv.info,"",@"SHT_CUDA_INFO"
	.align	4


	//----- nvinfo : EIATTR_REGCOUNT
	.align		4
        /*0000*/ 	.byte	0x04, 0x2f
        /*0002*/ 	.short	(.L_1 - .L_0)
	.align		4
.L_0:
        /*0004*/ 	.word	index@(_Z20countWordOccurrencesPKcS0_Piii)
        /*0008*/ 	.word	0x00000008


	//----- nvinfo : EIATTR_FRAME_SIZE
	.align		4
.L_1:
        /*000c*/ 	.byte	0x04, 0x11
        /*000e*/ 	.short	(.L_3 - .L_2)
	.align		4
.L_2:
        /*0010*/ 	.word	index@(_Z20countWordOccurrencesPKcS0_Piii)
        /*0014*/ 	.word	0x00000000


	//----- nvinfo : EIATTR_MIN_STACK_SIZE
	.align		4
.L_3:
        /*0018*/ 	.byte	0x04, 0x12
        /*001a*/ 	.short	(.L_5 - .L_4)
	.align		4
.L_4:
        /*001c*/ 	.word	index@(_Z20countWordOccurrencesPKcS0_Piii)
        /*0020*/ 	.word	0x00000000
.L_5:


//--------------------- .nv.compat                --------------------------
	.section	.nv.compat,"",@"SHT_CUDA_COMPAT_INFO"
	.align	4
        /*0000*/ 	.byte	0x02, 0x09, 0x00, 0x00, 0x02, 0x02, 0x01, 0x00, 0x02, 0x05, 0x05, 0x00, 0x03, 0x07, 0x01, 0x01
        /*0010*/ 	.byte	0x02, 0x03, 0x00, 0x00, 0x02, 0x06, 0x01, 0x00, 0x04, 0x0b, 0x08, 0x00, 0x09, 0x00, 0x00, 0x00
        /*0020*/ 	.byte	0x00, 0x00, 0x00, 0x00


//--------------------- .nv.info._Z20countWordOccurrencesPKcS0_Piii --------------------------
	.section	.nv.info._Z20countWordOccurrencesPKcS0_Piii,"",@"SHT_CUDA_INFO"
	.sectionflags	@""
	.align	4


	//----- nvinfo : EIATTR_CUDA_API_VERSION
	.align		4
        /*0000*/ 	.byte	0x04, 0x37
        /*0002*/ 	.short	(.L_7 - .L_6)
.L_6:
        /*0004*/ 	.word	0x00000082


	//----- nvinfo : EIATTR_KPARAM_INFO
	.align		4
.L_7:
        /*0008*/ 	.byte	0x04, 0x17
        /*000a*/ 	.short	(.L_9 - .L_8)
.L_8:
        /*000c*/ 	.word	0x00000000
        /*0010*/ 	.short	0x0004
        /*0012*/ 	.short	0x001c
        /*0014*/ 	.byte	0x00, 0xf0, 0x11, 0x00


	//----- nvinfo : EIATTR_KPARAM_INFO
	.align		4
.L_9:
        /*0018*/ 	.byte	0x04, 0x17
        /*001a*/ 	.short	(.L_11 - .L_10)
.L_10:
        /*001c*/ 	.word	0x00000000
        /*0020*/ 	.short	0x0003
        /*0022*/ 	.short	0x0018
        /*0024*/ 	.byte	0x00, 0xf0, 0x11, 0x00


	//----- nvinfo : EIATTR_KPARAM_INFO
	.align		4
.L_11:
        /*0028*/ 	.byte	0x04, 0x17
        /*002a*/ 	.short	(.L_13 - .L_12)
.L_12:
        /*002c*/ 	.word	0x00000000
        /*0030*/ 	.short	0x0002
        /*0032*/ 	.short	0x0010
        /*0034*/ 	.byte	0x00, 0xf5, 0x21, 0x00


	//----- nvinfo : EIATTR_KPARAM_INFO
	.align		4
.L_13:
        /*0038*/ 	.byte	0x04, 0x17
        /*003a*/ 	.short	(.L_15 - .L_14)
.L_14:
        /*003c*/ 	.word	0x00000000
        /*0040*/ 	.short	0x0001
        /*0042*/ 	.short	0x0008
        /*0044*/ 	.byte	0x00, 0xf5, 0x21, 0x00


	//----- nvinfo : EIATTR_KPARAM_INFO
	.align		4
.L_15:
        /*0048*/ 	.byte	0x04, 0x17
        /*004a*/ 	.short	(.L_17 - .L_16)
.L_16:
        /*004c*/ 	.word	0x00000000
        /*0050*/ 	.short	0x0000
        /*0052*/ 	.short	0x0000
        /*0054*/ 	.byte	0x00, 0xf5, 0x21, 0x00


	//----- nvinfo : EIATTR_SPARSE_MMA_MASK
	.align		4
.L_17:
        /*0058*/ 	.byte	0x03, 0x50
        /*005a*/ 	.short	0x0000


	//----- nvinfo : EIATTR_MAXREG_COUNT
	.align		4
        /*005c*/ 	.byte	0x03, 0x1b
        /*005e*/ 	.short	0x00ff


	//----- nvinfo : EIATTR_MERCURY_ISA_VERSION
	.align		4
        /*0060*/ 	.byte	0x03, 0x5f
        /*0062*/ 	.short	0x0101


	//----- nvinfo : EIATTR_INT_WARP_WIDE_INSTR_OFFSETS
	.align		4
        /*0064*/ 	.byte	0x04, 0x31
        /*0066*/ 	.short	(.L_19 - .L_18)


	//   ....[0]....
.L_18:
        /*0068*/ 	.word	0x000001f0


	//----- nvinfo : EIATTR_VRC_CTA_INIT_COUNT
	.align		4
.L_19:
        /*006c*/ 	.byte	0x02, 0x4a
	.zero		1
	.zero		1


	//----- nvinfo : EIATTR_EXIT_INSTR_OFFSETS
	.align		4
        /*0070*/ 	.byte	0x04, 0x1c
        /*0072*/ 	.short	(.L_21 - .L_20)


	//   ....[0]....
.L_20:
        /*0074*/ 	.word	0x00000080


	//   ....[1]....
        /*0078*/ 	.word	0x000001b0


	//   ....[2]....
        /*007c*/ 	.word	0x00000240


	//----- nvinfo : EIATTR_CBANK_PARAM_SIZE
	.align		4
.L_21:
        /*0080*/ 	.byte	0x03, 0x19
        /*0082*/ 	.short	0x0020


	//----- nvinfo : EIATTR_PARAM_CBANK
	.align		4
        /*0084*/ 	.byte	0x04, 0x0a
        /*0086*/ 	.short	(.L_23 - .L_22)
	.align		4
.L_22:
        /*0088*/ 	.word	index@(.nv.constant0._Z20countWordOccurrencesPKcS0_Piii)
        /*008c*/ 	.short	0x0380
        /*008e*/ 	.short	0x0020


	//----- nvinfo : EIATTR_SW_WAR
	.align		4
.L_23:
        /*0090*/ 	.byte	0x04, 0x36
        /*0092*/ 	.short	(.L_25 - .L_24)
.L_24:
        /*0094*/ 	.word	0x00000008
.L_25:


//--------------------- .nv.callgraph             --------------------------
	.section	.nv.callgraph,"",@"SHT_CUDA_CALLGRAPH"
	.align	4
	.sectionentsize	8
	.align		4
        /*0000*/ 	.word	0x00000000
	.align		4
        /*0004*/ 	.word	0xffffffff
	.align		4
        /*0008*/ 	.word	0x00000000
	.align		4
        /*000c*/ 	.word	0xfffffffe
	.align		4
        /*0010*/ 	.word	0x00000000
	.align		4
        /*0014*/ 	.word	0xfffffffd
	.align		4
        /*0018*/ 	.word	0x00000000
	.align		4
        /*001c*/ 	.word	0xfffffffc


//--------------------- .text._Z20countWordOccurrencesPKcS0_Piii --------------------------
	.section	.text._Z20countWordOccurrencesPKcS0_Piii,"ax",@progbits
	.align	128
        .global         _Z20countWordOccurrencesPKcS0_Piii
        .type           _Z20countWordOccurrencesPKcS0_Piii,@function
        .size           _Z20countWordOccurrencesPKcS0_Piii,(.L_x_3 - _Z20countWordOccurrencesPKcS0_Piii)
        .other          _Z20countWordOccurrencesPKcS0_Piii,@"STO_CUDA_ENTRY STV_DEFAULT"
_Z20countWordOccurrencesPKcS0_Piii:
.text._Z20countWordOccurrencesPKcS0_Piii:
[----:B------:R-:W-:Y:S01]  /*0000*/  LDC R1, c[0x0][0x37c] ;  /* 0x0000df00ff017b82 */ /* 0x000fe20000000800 */
[----:B------:R-:W0:Y:S07]  /*0010*/  S2R R3, SR_TID.X ;  /* 0x0000000000037919 */ /* 0x000e2e0000002100 */
[----:B------:R-:W0:Y:S01]  /*0020*/  S2UR UR6, SR_CTAID.X ;  /* 0x00000000000679c3 */ /* 0x000e220000002500 */
[----:B------:R-:W1:Y:S07]  /*0030*/  LDCU.64 UR4, c[0x0][0x398] ;  /* 0x00007300ff0477ac */ /* 0x000e6e0008000a00 */
[----:B------:R-:W0:Y:S01]  /*0040*/  LDC R0, c[0x0][0x360] ;  /* 0x0000d800ff007b82 */ /* 0x000e220000000800 */
[----:B-1----:R-:W-:Y:S01]  /*0050*/  UIADD3 UR4, UPT, UPT, UR4, -UR5, URZ ;  /* 0x8000000504047290 */ /* 0x002fe2000fffe0ff */
[----:B0-----:R-:W-:-:S05]  /*0060*/  IMAD R0, R0, UR6, R3 ;  /* 0x0000000600007c24 */ /* 0x001fca000f8e0203 */
[----:B------:R-:W-:-:S13]  /*0070*/  ISETP.GT.AND P0, PT, R0, UR4, PT ;  /* 0x0000000400007c0c */ /* 0x000fda000bf04270 */
[----:B------:R-:W-:Y:S05]  /*0080*/  @P0 EXIT ;  /* 0x000000000000094d */ /* 0x000fea0003800000 */
[----:B------:R-:W-:Y:S01]  /*0090*/  UISETP.GE.AND UP0, UPT, UR5, 0x1, UPT ;  /* 0x000000010500788c */ /* 0x000fe2000bf06270 */
[----:B------:R-:W0:Y:S08]  /*00a0*/  LDCU.64 UR6, c[0x0][0x358] ;  /* 0x00006b00ff0677ac */ /* 0x000e300008000a00 */
[----:B------:R-:W-:Y:S05]  /*00b0*/  BRA.U !UP0, `(.L_x_0) ;  /* 0x0000000108447547 */ /* 0x000fea000b800000 */
[----:B------:R-:W1:Y:S01]  /*00c0*/  LDCU UR9, c[0x0][0x39c] ;  /* 0x00007380ff0977ac */ /* 0x000e620008000800 */
[----:B------:R-:W2:Y:S01]  /*00d0*/  LDCU.128 UR12, c[0x0][0x380] ;  /* 0x00007000ff0c77ac */ /* 0x000ea20008000c00 */
[----:B------:R-:W-:-:S05]  /*00e0*/  UMOV UR4, URZ ;  /* 0x000000ff00047c82 */ /* 0x000fca0008000000 */
.L_x_1:
[----:B--2---:R-:W-:Y:S02]  /*00f0*/  UIADD3 UR5, UP0, UPT, UR4, UR14, URZ ;  /* 0x0000000e04057290 */ /* 0x004fe4000ff1e0ff */
[----:B------:R-:W-:Y:S02]  /*0100*/  VIADD R3, R0, UR4 ;  /* 0x0000000400037c36 */ /* 0x000fe40008000000 */
[----:B------:R-:W-:-:S03]  /*0110*/  UIADD3.X UR8, UPT, UPT, URZ, UR15, URZ, UP0, !UPT ;  /* 0x0000000fff087290 */ /* 0x000fc600087fe4ff */
[C---:B------:R-:W-:Y:S01]  /*0120*/  IADD3 R2, P0, PT, R3.reuse, UR12, RZ ;  /* 0x0000000c03027c10 */ /* 0x040fe2000ff1e0ff */
[----:B------:R-:W-:Y:S02]  /*0130*/  IMAD.U32 R4, RZ, RZ, UR5 ;  /* 0x00000005ff047e24 */ /* 0x000fe4000f8e00ff */
[----:B------:R-:W-:Y:S01]  /*0140*/  IMAD.U32 R5, RZ, RZ, UR8 ;  /* 0x00000008ff057e24 */ /* 0x000fe2000f8e00ff */
[----:B------:R-:W-:-:S05]  /*0150*/  LEA.HI.X.SX32 R3, R3, UR13, 0x1, P0 ;  /* 0x0000000d03037c11 */ /* 0x000fca00080f0eff */
[----:B0-----:R-:W2:Y:S04]  /*0160*/  LDG.E.U8 R2, desc[UR6][R2.64] ;  /* 0x0000000602027981 */ /* 0x001ea8000c1e1100 */
[----:B------:R-:W2:Y:S01]  /*0170*/  LDG.E.U8 R5, desc[UR6][R4.64] ;  /* 0x0000000604057981 */ /* 0x000ea2000c1e1100 */
[----:B------:R-:W-:-:S04]  /*0180*/  UIADD3 UR4, UPT, UPT, UR4, 0x1, URZ ;  /* 0x0000000104047890 */ /* 0x000fc8000fffe0ff */
[----:B-1----:R-:W-:Y:S01]  /*0190*/  UISETP.NE.AND UP0, UPT, UR4, UR9, UPT ;  /* 0x000000090400728c */ /* 0x002fe2000bf05270 */
[----:B--2---:R-:W-:-:S13]  /*01a0*/  ISETP.NE.AND P0, PT, R2, R5, PT ;  /* 0x000000050200720c */ /* 0x004fda0003f05270 */
[----:B------:R-:W-:Y:S05]  /*01b0*/  @P0 EXIT ;  /* 0x000000000000094d */ /* 0x000fea0003800000 */
[----:B------:R-:W-:Y:S05]  /*01c0*/  BRA.U UP0, `(.L_x_1) ;  /* 0xfffffffd00c87547 */ /* 0x000fea000b83ffff */
.L_x_0:
[----:B------:R-:W1:Y:S01]  /*01d0*/  S2R R0, SR_LANEID ;  /* 0x0000000000007919 */ /* 0x000e620000000000 */
[----:B------:R-:W0:Y:S01]  /*01e0*/  LDC.64 R2, c[0x0][0x390] ;  /* 0x0000e400ff027b82 */ /* 0x000e220000000a00 */
[----:B------:R-:W-:Y:S02]  /*01f0*/  VOTEU.ANY UR5, UPT, PT ;  /* 0x0000000000057886 */ /* 0x000fe400038e0100 */
[----:B------:R-:W-:Y:S02]  /*0200*/  UFLO.U32 UR8, UR5 ;  /* 0x00000005000872bd */ /* 0x000fe400080e0000 */
[----:B------:R-:W0:Y:S04]  /*0210*/  POPC R5, UR5 ;  /* 0x0000000500057d09 */ /* 0x000e280008000000 */
[----:B-1----:R-:W-:-:S13]  /*0220*/  ISETP.EQ.U32.AND P0, PT, R0, UR8, PT ;  /* 0x0000000800007c0c */ /* 0x002fda000bf02070 */
[----:B0-----:R-:W-:Y:S01]  /*0230*/  @P0 REDG.E.ADD.STRONG.GPU desc[UR6][R2.64], R5 ;  /* 0x000000050200098e */ /* 0x001fe2000c12e106 */
[----:B------:R-:W-:Y:S05]  /*0240*/  EXIT ;  /* 0x000000000000794d */ /* 0x000fea0003800000 */
.L_x_2:
[----:B------:R-:W-:-:S00]  /*0250*/  BRA `(.L_x_2) ;  /* 0xfffffffc00fc7947 */ /* 0x000fc0000383ffff */
[----:B------:R-:W-:-:S00]  /*0260*/  NOP ;  /* 0x0000000000007918 */ /* 0x000fc00000000000 */
        /* <DEDUP_REMOVED lines=9> */
.L_x_3:


//--------------------- .nv.shared.reserved.0     --------------------------
	.section	.nv.shared.reserved.0,"aw",@nobits
	.weak		__nv_reservedSMEM_offset_0_alias
	.size		__nv_reservedSMEM_offset_0_alias, 0, 64
	.other		__nv_reservedSMEM_offset_0_alias,@"STO_CUDA_RESERVED_SHARED STV_DEFAULT"
__nv_reservedSMEM_offset_0_alias:
	.zero		0
	.zero		64


//--------------------- .nv.constant0._Z20countWordOccurrencesPKcS0_Piii --------------------------
	.section	.nv.constant0._Z20countWordOccurrencesPKcS0_Piii,"a",@progbits
	.sectionflags	@""
	.align	4
.nv.constant0._Z20countWordOccurrencesPKcS0_Piii:
	.zero		928


//--------------------- SYMBOLS --------------------------

	.type		.nv.reservedSmem.offset0,@object
	.size		.nv.reservedSmem.offset0,0x4
